//
// Generated by NVIDIA NVVM Compiler
//
// Compiler Build ID: CL-36424714
// Cuda compilation tools, release 13.0, V13.0.88
// Based on NVVM 20.0.0
//

.version 9.0
.target sm_100
.address_size 64

	// .globl	_Z15mulMatrizKernelPdS_S_i

.visible .entry _Z15mulMatrizKernelPdS_S_i(
	.param .u64 .ptr .align 1 _Z15mulMatrizKernelPdS_S_i_param_0,
	.param .u64 .ptr .align 1 _Z15mulMatrizKernelPdS_S_i_param_1,
	.param .u64 .ptr .align 1 _Z15mulMatrizKernelPdS_S_i_param_2,
	.param .u32 _Z15mulMatrizKernelPdS_S_i_param_3
)
{
	.reg .pred 	%p<10>;
	.reg .b32 	%r<40>;
	.reg .b64 	%rd<66>;
	.reg .b64 	%fd<68>;

	ld.param.u64 	%rd13, [_Z15mulMatrizKernelPdS_S_i_param_0];
	ld.param.u64 	%rd14, [_Z15mulMatrizKernelPdS_S_i_param_1];
	ld.param.u32 	%r17, [_Z15mulMatrizKernelPdS_S_i_param_3];
	cvta.to.global.u64 	%rd1, %rd14;
	cvta.to.global.u64 	%rd2, %rd13;
	mov.u32 	%r18, %ctaid.x;
	shl.b32 	%r19, %r18, 4;
	mov.u32 	%r20, %tid.x;
	add.s32 	%r1, %r19, %r20;
	mov.u32 	%r21, %ctaid.y;
	shl.b32 	%r22, %r21, 4;
	mov.u32 	%r23, %tid.y;
	add.s32 	%r2, %r22, %r23;
	setp.lt.s32 	%p1, %r17, 1;
	mov.f64 	%fd67, 0d0000000000000000;
	@%p1 bra 	$L__BB0_12;
	mul.lo.s32 	%r3, %r17, %r2;
	and.b32  	%r4, %r17, 7;
	setp.lt.u32 	%p2, %r17, 8;
	mov.f64 	%fd67, 0d0000000000000000;
	mov.b32 	%r38, 0;
	@%p2 bra 	$L__BB0_4;
	and.b32  	%r25, %r17, 2147483640;
	neg.s32 	%r36, %r25;
	mul.wide.u32 	%rd15, %r17, 8;
	add.s64 	%rd3, %rd1, %rd15;
	mul.wide.u32 	%rd16, %r17, 16;
	add.s64 	%rd4, %rd1, %rd16;
	mul.wide.u32 	%rd17, %r17, 24;
	add.s64 	%rd5, %rd1, %rd17;
	mul.wide.u32 	%rd18, %r17, 32;
	add.s64 	%rd6, %rd1, %rd18;
	mul.wide.u32 	%rd19, %r17, 48;
	add.s64 	%rd7, %rd1, %rd19;
	mul.wide.u32 	%rd20, %r17, 56;
	add.s64 	%rd8, %rd1, %rd20;
	mul.wide.u32 	%rd21, %r3, 8;
	add.s64 	%rd22, %rd21, %rd2;
	add.s64 	%rd65, %rd22, 32;
	mov.f64 	%fd67, 0d0000000000000000;
	mov.u32 	%r35, %r1;
$L__BB0_3:
	.pragma "nounroll";
	and.b32  	%r38, %r17, 2147483640;
	mul.wide.s32 	%rd23, %r35, 8;
	add.s64 	%rd24, %rd3, %rd23;
	add.s64 	%rd25, %rd4, %rd23;
	add.s64 	%rd26, %rd5, %rd23;
	add.s64 	%rd27, %rd6, %rd23;
	mul.wide.u32 	%rd28, %r17, 40;
	add.s64 	%rd29, %rd1, %rd23;
	add.s64 	%rd30, %rd29, %rd28;
	add.s64 	%rd31, %rd7, %rd23;
	add.s64 	%rd32, %rd8, %rd23;
	ld.global.f64 	%fd17, [%rd65+-32];
	ld.global.f64 	%fd18, [%rd29];
	fma.rn.f64 	%fd19, %fd17, %fd18, %fd67;
	ld.global.f64 	%fd20, [%rd65+-24];
	ld.global.f64 	%fd21, [%rd24];
	fma.rn.f64 	%fd22, %fd20, %fd21, %fd19;
	ld.global.f64 	%fd23, [%rd65+-16];
	ld.global.f64 	%fd24, [%rd25];
	fma.rn.f64 	%fd25, %fd23, %fd24, %fd22;
	ld.global.f64 	%fd26, [%rd65+-8];
	ld.global.f64 	%fd27, [%rd26];
	fma.rn.f64 	%fd28, %fd26, %fd27, %fd25;
	ld.global.f64 	%fd29, [%rd65];
	ld.global.f64 	%fd30, [%rd27];
	fma.rn.f64 	%fd31, %fd29, %fd30, %fd28;
	ld.global.f64 	%fd32, [%rd65+8];
	ld.global.f64 	%fd33, [%rd30];
	fma.rn.f64 	%fd34, %fd32, %fd33, %fd31;
	ld.global.f64 	%fd35, [%rd65+16];
	ld.global.f64 	%fd36, [%rd31];
	fma.rn.f64 	%fd37, %fd35, %fd36, %fd34;
	ld.global.f64 	%fd38, [%rd65+24];
	ld.global.f64 	%fd39, [%rd32];
	fma.rn.f64 	%fd67, %fd38, %fd39, %fd37;
	add.s32 	%r36, %r36, 8;
	shl.b32 	%r26, %r17, 3;
	add.s32 	%r35, %r35, %r26;
	add.s64 	%rd65, %rd65, 64;
	setp.ne.s32 	%p3, %r36, 0;
	@%p3 bra 	$L__BB0_3;
$L__BB0_4:
	setp.eq.s32 	%p4, %r4, 0;
	@%p4 bra 	$L__BB0_12;
	and.b32  	%r12, %r17, 3;
	setp.lt.u32 	%p5, %r4, 4;
	@%p5 bra 	$L__BB0_7;
	add.s32 	%r27, %r38, %r3;
	mul.wide.u32 	%rd33, %r27, 8;
	add.s64 	%rd34, %rd2, %rd33;
	ld.global.f64 	%fd41, [%rd34];
	mad.lo.s32 	%r28, %r38, %r17, %r1;
	mul.wide.s32 	%rd35, %r28, 8;
	add.s64 	%rd36, %rd1, %rd35;
	ld.global.f64 	%fd42, [%rd36];
	fma.rn.f64 	%fd43, %fd41, %fd42, %fd67;
	cvt.u64.u32 	%rd37, %r3;
	cvt.u64.u32 	%rd38, %r38;
	add.s64 	%rd39, %rd38, %rd37;
	shl.b64 	%rd40, %rd39, 3;
	add.s64 	%rd41, %rd2, %rd40;
	ld.global.f64 	%fd44, [%rd41+8];
	mul.wide.u32 	%rd42, %r17, 8;
	add.s64 	%rd43, %rd36, %rd42;
	ld.global.f64 	%fd45, [%rd43];
	fma.rn.f64 	%fd46, %fd44, %fd45, %fd43;
	ld.global.f64 	%fd47, [%rd41+16];
	add.s64 	%rd44, %rd43, %rd42;
	ld.global.f64 	%fd48, [%rd44];
	fma.rn.f64 	%fd49, %fd47, %fd48, %fd46;
	ld.global.f64 	%fd50, [%rd41+24];
	add.s64 	%rd45, %rd44, %rd42;
	ld.global.f64 	%fd51, [%rd45];
	fma.rn.f64 	%fd67, %fd50, %fd51, %fd49;
	add.s32 	%r38, %r38, 4;
$L__BB0_7:
	setp.eq.s32 	%p6, %r12, 0;
	@%p6 bra 	$L__BB0_12;
	setp.eq.s32 	%p7, %r12, 1;
	@%p7 bra 	$L__BB0_10;
	add.s32 	%r29, %r38, %r3;
	mul.wide.u32 	%rd46, %r29, 8;
	add.s64 	%rd47, %rd2, %rd46;
	ld.global.f64 	%fd53, [%rd47];
	mad.lo.s32 	%r30, %r38, %r17, %r1;
	mul.wide.s32 	%rd48, %r30, 8;
	add.s64 	%rd49, %rd1, %rd48;
	ld.global.f64 	%fd54, [%rd49];
	fma.rn.f64 	%fd55, %fd53, %fd54, %fd67;
	cvt.u64.u32 	%rd50, %r3;
	cvt.u64.u32 	%rd51, %r38;
	add.s64 	%rd52, %rd51, %rd50;
	shl.b64 	%rd53, %rd52, 3;
	add.s64 	%rd54, %rd2, %rd53;
	ld.global.f64 	%fd56, [%rd54+8];
	mul.wide.u32 	%rd55, %r17, 8;
	add.s64 	%rd56, %rd49, %rd55;
	ld.global.f64 	%fd57, [%rd56];
	fma.rn.f64 	%fd67, %fd56, %fd57, %fd55;
	add.s32 	%r38, %r38, 2;
$L__BB0_10:
	and.b32  	%r31, %r17, 1;
	setp.eq.b32 	%p8, %r31, 1;
	not.pred 	%p9, %p8;
	@%p9 bra 	$L__BB0_12;
	add.s32 	%r32, %r38, %r3;
	mul.wide.u32 	%rd57, %r32, 8;
	add.s64 	%rd58, %rd2, %rd57;
	ld.global.f64 	%fd58, [%rd58];
	mad.lo.s32 	%r33, %r38, %r17, %r1;
	mul.wide.s32 	%rd59, %r33, 8;
	add.s64 	%rd60, %rd1, %rd59;
	ld.global.f64 	%fd59, [%rd60];
	fma.rn.f64 	%fd67, %fd58, %fd59, %fd67;
$L__BB0_12:
	ld.param.u64 	%rd64, [_Z15mulMatrizKernelPdS_S_i_param_2];
	cvta.to.global.u64 	%rd61, %rd64;
	mad.lo.s32 	%r34, %r17, %r2, %r1;
	mul.wide.s32 	%rd62, %r34, 8;
	add.s64 	%rd63, %rd61, %rd62;
	st.global.f64 	[%rd63], %fd67;
	ret;

}


// ===== COMPILED SASS (sm_100) =====

	.target	sm_100

	.elftype	@"ET_EXEC"


//--------------------- .note.nv.tkinfo           --------------------------
	.section	.note.nv.tkinfo,"",@"SHT_NOTE"
	.sectionflags	@"SHF_NOTE_NV_TKINFO"
	.tkinfo
        /*0018*/ 	.word	0x00000002
        /*0030*/ 	.string	""
        /*0030*/ 	.string	"ptxas"
        /*0030*/ 	.string	"Cuda compilation tools, release 13.0, V13.0.88"
        /*0030*/ 	.string	"Build cuda_13.0.r13.0/compiler.36424714_0"
        /*0030*/ 	.string	"-arch sm_100 -m 64 "



//--------------------- .note.nv.cuinfo           --------------------------
	.section	.note.nv.cuinfo,"",@"SHT_NOTE"
	.sectionflags	@"SHF_NOTE_NV_CUINFO"
        /*0018*/ 	.short	0x0002
        /*001a*/ 	.short	0x0064
        /*001c*/ 	.short	0x0082
	.zero		2


//--------------------- .nv.info                  --------------------------
	.section	.nv.info,"",@"SHT_CUDA_INFO"
	.align	4


	//----- nvinfo : EIATTR_REGCOUNT
	.align		4
        /*0000*/ 	.byte	0x04, 0x2f
        /*0002*/ 	.short	(.L_1 - .L_0)
	.align		4
.L_0:
        /*0004*/ 	.word	index@(_Z15mulMatrizKernelPdS_S_i)
        /*0008*/ 	.word	0x00000020


	//----- nvinfo : EIATTR_FRAME_SIZE
	.align		4
.L_1:
        /*000c*/ 	.byte	0x04, 0x11
        /*000e*/ 	.short	(.L_3 - .L_2)
	.align		4
.L_2:
        /*0010*/ 	.word	index@(_Z15mulMatrizKernelPdS_S_i)
        /*0014*/ 	.word	0x00000000


	//----- nvinfo : EIATTR_MIN_STACK_SIZE
	.align		4
.L_3:
        /*0018*/ 	.byte	0x04, 0x12
        /*001a*/ 	.short	(.L_5 - .L_4)
	.align		4
.L_4:
        /*001c*/ 	.word	index@(_Z15mulMatrizKernelPdS_S_i)
        /*0020*/ 	.word	0x00000000
.L_5:


//--------------------- .nv.compat                --------------------------
	.section	.nv.compat,"",@"SHT_CUDA_COMPAT_INFO"
	.align	4
        /*0000*/ 	.byte	0x02, 0x09, 0x00, 0x00, 0x02, 0x02, 0x01, 0x00, 0x02, 0x05, 0x05, 0x00, 0x03, 0x07, 0x01, 0x01
        /*0010*/ 	.byte	0x02, 0x03, 0x00, 0x00, 0x02, 0x06, 0x01, 0x00, 0x04, 0x0b, 0x08, 0x00, 0x01, 0x00, 0x00, 0x00
        /*0020*/ 	.byte	0x00, 0x00, 0x00, 0x00


//--------------------- .nv.info._Z15mulMatrizKernelPdS_S_i --------------------------
	.section	.nv.info._Z15mulMatrizKernelPdS_S_i,"",@"SHT_CUDA_INFO"
	.sectionflags	@""
	.align	4


	//----- nvinfo : EIATTR_CUDA_API_VERSION
	.align		4
        /*0000*/ 	.byte	0x04, 0x37
        /*0002*/ 	.short	(.L_7 - .L_6)
.L_6:
        /*0004*/ 	.word	0x00000082


	//----- nvinfo : EIATTR_KPARAM_INFO
	.align		4
.L_7:
        /*0008*/ 	.byte	0x04, 0x17
        /*000a*/ 	.short	(.L_9 - .L_8)
.L_8:
        /*000c*/ 	.word	0x00000000
        /*0010*/ 	.short	0x0003
        /*0012*/ 	.short	0x0018
        /*0014*/ 	.byte	0x00, 0xf0, 0x11, 0x00


	//----- nvinfo : EIATTR_KPARAM_INFO
	.align		4
.L_9:
        /*0018*/ 	.byte	0x04, 0x17
        /*001a*/ 	.short	(.L_11 - .L_10)
.L_10:
        /*001c*/ 	.word	0x00000000
        /*0020*/ 	.short	0x0002
        /*0022*/ 	.short	0x0010
        /*0024*/ 	.byte	0x00, 0xf5, 0x21, 0x00


	//----- nvinfo : EIATTR_KPARAM_INFO
	.align		4
.L_11:
        /*0028*/ 	.byte	0x04, 0x17
        /*002a*/ 	.short	(.L_13 - .L_12)
.L_12:
        /*002c*/ 	.word	0x00000000
        /*0030*/ 	.short	0x0001
        /*0032*/ 	.short	0x0008
        /*0034*/ 	.byte	0x00, 0xf5, 0x21, 0x00


	//----- nvinfo : EIATTR_KPARAM_INFO
	.align		4
.L_13:
        /*0038*/ 	.byte	0x04, 0x17
        /*003a*/ 	.short	(.L_15 - .L_14)
.L_14:
        /*003c*/ 	.word	0x00000000
        /*0040*/ 	.short	0x0000
        /*0042*/ 	.short	0x0000
        /*0044*/ 	.byte	0x00, 0xf5, 0x21, 0x00


	//----- nvinfo : EIATTR_SPARSE_MMA_MASK
	.align		4
.L_15:
        /*0048*/ 	.byte	0x03, 0x50
        /*004a*/ 	.short	0x0000


	//----- nvinfo : EIATTR_MAXREG_COUNT
	.align		4
        /*004c*/ 	.byte	0x03, 0x1b
        /*004e*/ 	.short	0x00ff


	//----- nvinfo : EIATTR_MERCURY_ISA_VERSION
	.align		4
        /*0050*/ 	.byte	0x03, 0x5f
        /*0052*/ 	.short	0x0101


	//----- nvinfo : EIATTR_VRC_CTA_INIT_COUNT
	.align		4
        /*0054*/ 	.byte	0x02, 0x4a
	.zero		1
	.zero		1


	//----- nvinfo : EIATTR_EXIT_INSTR_OFFSETS
	.align		4
        /*0058*/ 	.byte	0x04, 0x1c
        /*005a*/ 	.short	(.L_17 - .L_16)


	//   ....[0]....
.L_16:
        /*005c*/ 	.word	0x00000aa0


	//----- nvinfo : EIATTR_CBANK_PARAM_SIZE
	.align		4
.L_17:
        /*0060*/ 	.byte	0x03, 0x19
        /*0062*/ 	.short	0x001c


	//----- nvinfo : EIATTR_PARAM_CBANK
	.align		4
        /*0064*/ 	.byte	0x04, 0x0a
        /*0066*/ 	.short	(.L_19 - .L_18)
	.align		4
.L_18:
        /*0068*/ 	.word	index@(.nv.constant0._Z15mulMatrizKernelPdS_S_i)
        /*006c*/ 	.short	0x0380
        /*006e*/ 	.short	0x001c


	//----- nvinfo : EIATTR_SW_WAR
	.align		4
.L_19:
        /*0070*/ 	.byte	0x04, 0x36
        /*0072*/ 	.short	(.L_21 - .L_20)
.L_20:
        /*0074*/ 	.word	0x00000008
.L_21:


//--------------------- .nv.callgraph             --------------------------
	.section	.nv.callgraph,"",@"SHT_CUDA_CALLGRAPH"
	.align	4
	.sectionentsize	8
	.align		4
        /*0000*/ 	.word	0x00000000
	.align		4
        /*0004*/ 	.word	0xffffffff
	.align		4
        /*0008*/ 	.word	0x00000000
	.align		4
        /*000c*/ 	.word	0xfffffffe
	.align		4
        /*0010*/ 	.word	0x00000000
	.align		4
        /*0014*/ 	.word	0xfffffffd
	.align		4
        /*0018*/ 	.word	0x00000000
	.align		4
        /*001c*/ 	.word	0xfffffffc


//--------------------- .text._Z15mulMatrizKernelPdS_S_i --------------------------
	.section	.text._Z15mulMatrizKernelPdS_S_i,"ax",@progbits
	.align	128
        .global         _Z15mulMatrizKernelPdS_S_i
        .type           _Z15mulMatrizKernelPdS_S_i,@function
        .size           _Z15mulMatrizKernelPdS_S_i,(.L_x_5 - _Z15mulMatrizKernelPdS_S_i)
        .other          _Z15mulMatrizKernelPdS_S_i,@"STO_CUDA_ENTRY STV_DEFAULT"
_Z15mulMatrizKernelPdS_S_i:
.text._Z15mulMatrizKernelPdS_S_i:
[----:B------:R-:W-:Y:S01]  /*0000*/  LDC R1, c[0x0][0x37c] ;  /* 0x0000df00ff017b82 */ /* 0x000fe20000000800 */
[----:B------:R-:W0:Y:S01]  /*0010*/  S2R R0, SR_CTAID.X ;  /* 0x0000000000007919 */ /* 0x000e220000002500 */
[----:B------:R-:W1:Y:S01]  /*0020*/  LDCU UR18, c[0x0][0x398] ;  /* 0x00007300ff1277ac */ /* 0x000e620008000800 */
[----:B------:R-:W-:Y:S01]  /*0030*/  CS2R R12, SRZ ;  /* 0x00000000000c7805 */ /* 0x000fe2000001ff00 */
[----:B------:R-:W0:Y:S01]  /*0040*/  S2R R3, SR_TID.X ;  /* 0x0000000000037919 */ /* 0x000e220000002100 */
[----:B------:R-:W2:Y:S01]  /*0050*/  LDCU.64 UR16, c[0x0][0x358] ;  /* 0x00006b00ff1077ac */ /* 0x000ea20008000a00 */
[----:B------:R-:W3:Y:S01]  /*0060*/  S2R R19, SR_CTAID.Y ;  /* 0x0000000000137919 */ /* 0x000ee20000002600 */
[----:B------:R-:W3:Y:S01]  /*0070*/  S2R R2, SR_TID.Y ;  /* 0x0000000000027919 */ /* 0x000ee20000002200 */
[----:B-1----:R-:W-:Y:S01]  /*0080*/  UISETP.GE.AND UP0, UPT, UR18, 0x1, UPT ;  /* 0x000000011200788c */ /* 0x002fe2000bf06270 */
[----:B0-----:R-:W-:Y:S02]  /*0090*/  LEA R0, R0, R3, 0x4 ;  /* 0x0000000300007211 */ /* 0x001fe400078e20ff */
[----:B---3--:R-:W-:-:S06]  /*00a0*/  LEA R19, R19, R2, 0x4 ;  /* 0x0000000213137211 */ /* 0x008fcc00078e20ff */
[----:B--2---:R-:W-:Y:S05]  /*00b0*/  BRA.U !UP0, `(.L_x_0) ;  /* 0x0000000908687547 */ /* 0x004fea000b800000 */
[----:B------:R-:W-:Y:S02]  /*00c0*/  UISETP.GE.U32.AND UP0, UPT, UR18, 0x8, UPT ;  /* 0x000000081200788c */ /* 0x000fe4000bf06070 */
[----:B------:R-:W-:Y:S01]  /*00d0*/  IMAD R5, R19, UR18, RZ ;  /* 0x0000001213057c24 */ /* 0x000fe2000f8e02ff */
[----:B------:R-:W-:Y:S01]  /*00e0*/  CS2R R12, SRZ ;  /* 0x00000000000c7805 */ /* 0x000fe2000001ff00 */
[----:B------:R-:W-:-:S05]  /*00f0*/  UMOV UR4, URZ ;  /* 0x000000ff00047c82 */ /* 0x000fca0008000000 */
[----:B------:R-:W-:Y:S05]  /*0100*/  BRA.U !UP0, `(.L_x_1) ;  /* 0x00000005080c7547 */ /* 0x000fea000b800000 */
[----:B------:R-:W0:Y:S01]  /*0110*/  LDCU.128 UR20, c[0x0][0x380] ;  /* 0x00007000ff1477ac */ /* 0x000e220008000c00 */
[----:B------:R-:W-:Y:S02]  /*0120*/  MOV R18, R0 ;  /* 0x0000000000127202 */ /* 0x000fe40000000f00 */
[----:B------:R-:W-:Y:S01]  /*0130*/  CS2R R12, SRZ ;  /* 0x00000000000c7805 */ /* 0x000fe2000001ff00 */
[----:B------:R-:W-:-:S04]  /*0140*/  ULOP3.LUT UR4, UR18, 0x7ffffff8, URZ, 0xc0, !UPT ;  /* 0x7ffffff812047892 */ /* 0x000fc8000f8ec0ff */
[----:B------:R-:W-:Y:S01]  /*0150*/  UIADD3 UR4, UPT, UPT, -UR4, URZ, URZ ;  /* 0x000000ff04047290 */ /* 0x000fe2000fffe1ff */
[----:B0-----:R-:W-:Y:S01]  /*0160*/  MOV R3, UR21 ;  /* 0x0000001500037c02 */ /* 0x001fe20008000f00 */
[----:B------:R-:W-:Y:S01]  /*0170*/  IMAD.U32 R2, RZ, RZ, UR20 ;  /* 0x00000014ff027e24 */ /* 0x000fe2000f8e00ff */
[----:B------:R-:W-:Y:S02]  /*0180*/  UIMAD.WIDE.U32 UR6, UR18, 0x10, UR22 ;  /* 0x00000010120678a5 */ /* 0x000fe4000f8e0016 */
[----:B------:R-:W-:Y:S01]  /*0190*/  UIMAD.WIDE.U32 UR8, UR18, 0x18, UR22 ;  /* 0x00000018120878a5 */ /* 0x000fe2000f8e0016 */
[----:B------:R-:W-:Y:S01]  /*01a0*/  IMAD.WIDE.U32 R2, R5, 0x8, R2 ;  /* 0x0000000805027825 */ /* 0x000fe200078e0002 */
[----:B------:R-:W-:Y:S02]  /*01b0*/  UIMAD.WIDE.U32 UR10, UR18, 0x20, UR22 ;  /* 0x00000020120a78a5 */ /* 0x000fe4000f8e0016 */
[----:B------:R-:W-:Y:S01]  /*01c0*/  UIMAD.WIDE.U32 UR12, UR18, 0x30, UR22 ;  /* 0x00000030120c78a5 */ /* 0x000fe2000f8e0016 */
[----:B------:R-:W-:Y:S01]  /*01d0*/  IADD3 R8, P0, PT, R2, 0x20, RZ ;  /* 0x0000002002087810 */ /* 0x000fe20007f1e0ff */
[----:B------:R-:W-:-:S04]  /*01e0*/  UIMAD.WIDE.U32 UR14, UR18, 0x38, UR22 ;  /* 0x00000038120e78a5 */ /* 0x000fc8000f8e0016 */
[----:B------:R-:W-:-:S08]  /*01f0*/  IMAD.X R9, RZ, RZ, R3, P0 ;  /* 0x000000ffff097224 */ /* 0x000fd000000e0603 */
.L_x_2:
[----:B------:R-:W-:Y:S01]  /*0200*/  HFMA2 R17, -RZ, RZ, 0, 4.76837158203125e-07 ;  /* 0x00000008ff117431 */ /* 0x000fe200000001ff */
[----:B------:R-:W-:Y:S01]  /*0210*/  UIMAD.WIDE.U32 UR20, UR18, 0x8, UR22 ;  /* 0x00000008121478a5 */ /* 0x000fe2000f8e0016 */
[----:B------:R-:W-:Y:S01]  /*0220*/  IMAD.MOV.U32 R2, RZ, RZ, R8 ;  /* 0x000000ffff027224 */ /* 0x000fe200078e0008 */
[----:B------:R-:W-:Y:S02]  /*0230*/  MOV R3, R9 ;  /* 0x0000000900037202 */ /* 0x000fe40000000f00 */
[----:B------:R-:W-:-:S03]  /*0240*/  IMAD.WIDE R16, R18, R17, UR22 ;  /* 0x0000001612107e25 */ /* 0x000fc6000f8e0211 */
[----:B------:R-:W2:Y:S01]  /*0250*/  LDG.E.64 R14, desc[UR16][R2.64+-0x20] ;  /* 0xffffe010020e7981 */ /* 0x000ea2000c1e1b00 */
[----:B------:R-:W-:Y:S01]  /*0260*/  MOV R20, UR20 ;  /* 0x0000001400147c02 */ /* 0x000fe20008000f00 */
[----:B------:R-:W-:Y:S02]  /*0270*/  IMAD.U32 R21, RZ, RZ, UR21 ;  /* 0x00000015ff157e24 */ /* 0x000fe4000f8e00ff */
[----:B------:R-:W2:Y:S01]  /*0280*/  LDG.E.64 R24, desc[UR16][R16.64] ;  /* 0x0000001010187981 */ /* 0x000ea2000c1e1b00 */
[----:B------:R-:W-:Y:S02]  /*0290*/  HFMA2 R7, -RZ, RZ, 0, 4.76837158203125e-07 ;  /* 0x00000008ff077431 */ /* 0x000fe400000001ff */
[----:B------:R-:W-:Y:S01]  /*02a0*/  IMAD.WIDE R20, R18, 0x8, R20 ;  /* 0x0000000812147825 */ /* 0x000fe200078e0214 */
[----:B------:R-:W3:Y:S01]  /*02b0*/  LDG.E.64 R22, desc[UR16][R2.64+-0x18] ;  /* 0xffffe81002167981 */ /* 0x000ee2000c1e1b00 */
[----:B------:R-:W-:-:S03]  /*02c0*/  MOV R9, 0x8 ;  /* 0x0000000800097802 */ /* 0x000fc60000000f00 */
[----:B------:R-:W4:Y:S04]  /*02d0*/  LDG.E.64 R4, desc[UR16][R2.64+-0x10] ;  /* 0xfffff01002047981 */ /* 0x000f28000c1e1b00 */
[----:B------:R-:W3:Y:S01]  /*02e0*/  LDG.E.64 R20, desc[UR16][R20.64] ;  /* 0x0000001014147981 */ /* 0x000ee2000c1e1b00 */
[----:B------:R-:W-:-:S03]  /*02f0*/  IMAD.WIDE R6, R18, R7, UR6 ;  /* 0x0000000612067e25 */ /* 0x000fc6000f8e0207 */
[----:B------:R-:W5:Y:S04]  /*0300*/  LDG.E.64 R10, desc[UR16][R2.64+-0x8] ;  /* 0xfffff810020a7981 */ /* 0x000f68000c1e1b00 */
[----:B------:R-:W4:Y:S01]  /*0310*/  LDG.E.64 R6, desc[UR16][R6.64] ;  /* 0x0000001006067981 */ /* 0x000f22000c1e1b00 */
[----:B------:R-:W-:-:S06]  /*0320*/  IMAD.WIDE R8, R18, R9, UR8 ;  /* 0x0000000812087e25 */ /* 0x000fcc000f8e0209 */
[----:B------:R-:W5:Y:S01]  /*0330*/  LDG.E.64 R8, desc[UR16][R8.64] ;  /* 0x0000001008087981 */ /* 0x000f62000c1e1b00 */
[----:B------:R-:W-:Y:S01]  /*0340*/  IMAD.MOV.U32 R27, RZ, RZ, 0x8 ;  /* 0x00000008ff1b7424 */ /* 0x000fe200078e00ff */
[----:B--2---:R-:W-:-:S03]  /*0350*/  DFMA R24, R14, R24, R12 ;  /* 0x000000180e18722b */ /* 0x004fc6000000000c */
[C---:B------:R-:W-:Y:S01]  /*0360*/  IMAD.WIDE R12, R18.reuse, R27, UR10 ;  /* 0x0000000a120c7e25 */ /* 0x040fe2000f8e021b */
[----:B------:R-:W-:Y:S01]  /*0370*/  MOV R27, UR18 ;  /* 0x00000012001b7c02 */ /* 0x000fe20008000f00 */
[----:B------:R-:W2:Y:S04]  /*0380*/  LDG.E.64 R14, desc[UR16][R2.64] ;  /* 0x00000010020e7981 */ /* 0x000ea8000c1e1b00 */
[----:B------:R-:W2:Y:S01]  /*0390*/  LDG.E.64 R12, desc[UR16][R12.64] ;  /* 0x000000100c0c7981 */ /* 0x000ea2000c1e1b00 */
[----:B------:R-:W-:Y:S01]  /*03a0*/  IMAD.WIDE.U32 R16, R27, 0x28, R16 ;  /* 0x000000281b107825 */ /* 0x000fe200078e0010 */
[----:B---3--:R-:W-:Y:S01]  /*03b0*/  DFMA R22, R22, R20, R24 ;  /* 0x000000141616722b */ /* 0x008fe20000000018 */
[----:B------:R-:W-:Y:S01]  /*03c0*/  MOV R25, 0x8 ;  /* 0x0000000800197802 */ /* 0x000fe20000000f00 */
[----:B------:R-:W3:Y:S04]  /*03d0*/  LDG.E.64 R20, desc[UR16][R2.64+0x8] ;  /* 0x0000081002147981 */ /* 0x000ee8000c1e1b00 */
[----:B------:R-:W3:Y:S01]  /*03e0*/  LDG.E.64 R16, desc[UR16][R16.64] ;  /* 0x0000001010107981 */ /* 0x000ee2000c1e1b00 */
[----:B------:R-:W-:Y:S01]  /*03f0*/  IMAD.WIDE R24, R18, R25, UR12 ;  /* 0x0000000c12187e25 */ /* 0x000fe2000f8e0219 */
[----:B----4-:R-:W-:-:S02]  /*0400*/  DFMA R6, R4, R6, R22 ;  /* 0x000000060406722b */ /* 0x010fc40000000016 */
[----:B------:R-:W4:Y:S01]  /*0410*/  LDG.E.64 R4, desc[UR16][R2.64+0x10] ;  /* 0x0000101002047981 */ /* 0x000f22000c1e1b00 */
[----:B------:R-:W-:-:S03]  /*0420*/  IMAD.MOV.U32 R23, RZ, RZ, 0x8 ;  /* 0x00000008ff177424 */ /* 0x000fc600078e00ff */
[----:B------:R-:W4:Y:S01]  /*0430*/  LDG.E.64 R24, desc[UR16][R24.64] ;  /* 0x0000001018187981 */ /* 0x000f22000c1e1b00 */
[----:B------:R-:W-:Y:S01]  /*0440*/  IMAD.WIDE R22, R18, R23, UR14 ;  /* 0x0000000e12167e25 */ /* 0x000fe2000f8e0217 */
[----:B-----5:R-:W-:Y:S02]  /*0450*/  DFMA R8, R10, R8, R6 ;  /* 0x000000080a08722b */ /* 0x020fe40000000006 */
[----:B------:R-:W5:Y:S04]  /*0460*/  LDG.E.64 R6, desc[UR16][R2.64+0x18] ;  /* 0x0000181002067981 */ /* 0x000f68000c1e1b00 */
[----:B------:R-:W5:Y:S01]  /*0470*/  LDG.E.64 R22, desc[UR16][R22.64] ;  /* 0x0000001016167981 */ /* 0x000f62000c1e1b00 */
[----:B------:R-:W-:-:S04]  /*0480*/  UIADD3 UR4, UPT, UPT, UR4, 0x8, URZ ;  /* 0x0000000804047890 */ /* 0x000fc8000fffe0ff */
[----:B------:R-:W-:Y:S01]  /*0490*/  UISETP.NE.AND UP0, UPT, UR4, URZ, UPT ;  /* 0x000000ff0400728c */ /* 0x000fe2000bf05270 */
[----:B--2---:R-:W-:-:S08]  /*04a0*/  DFMA R8, R14, R12, R8 ;  /* 0x0000000c0e08722b */ /* 0x004fd00000000008 */
[----:B---3--:R-:W-:-:S08]  /*04b0*/  DFMA R8, R20, R16, R8 ;  /* 0x000000101408722b */ /* 0x008fd00000000008 */
[----:B----4-:R-:W-:Y:S01]  /*04c0*/  DFMA R4, R4, R24, R8 ;  /* 0x000000180404722b */ /* 0x010fe20000000008 */
[----:B------:R-:W-:-:S07]  /*04d0*/  IADD3 R8, P0, PT, R2, 0x40, RZ ;  /* 0x0000004002087810 */ /* 0x000fce0007f1e0ff */
[----:B-----5:R-:W-:Y:S01]  /*04e0*/  DFMA R12, R6, R22, R4 ;  /* 0x00000016060c722b */ /* 0x020fe20000000004 */
[----:B------:R-:W-:Y:S02]  /*04f0*/  MOV R5, UR18 ;  /* 0x0000001200057c02 */ /* 0x000fe40008000f00 */
[----:B------:R-:W-:-:S03]  /*0500*/  IADD3.X R9, PT, PT, RZ, R3, RZ, P0, !PT ;  /* 0x00000003ff097210 */ /* 0x000fc600007fe4ff */
[----:B------:R-:W-:Y:S01]  /*0510*/  IMAD R18, R5, 0x8, R18 ;  /* 0x0000000805127824 */ /* 0x000fe200078e0212 */
[----:B------:R-:W-:Y:S06]  /*0520*/  BRA.U UP0, `(.L_x_2) ;  /* 0xfffffffd00347547 */ /* 0x000fec000b83ffff */
[----:B------:R-:W-:-:S12]  /*0530*/  ULOP3.LUT UR4, UR18, 0x7ffffff8, URZ, 0xc0, !UPT ;  /* 0x7ffffff812047892 */ /* 0x000fd8000f8ec0ff */
.L_x_1:
[----:B------:R-:W-:-:S04]  /*0540*/  ULOP3.LUT UR6, UR18, 0x7, URZ, 0xc0, !UPT ;  /* 0x0000000712067892 */ /* 0x000fc8000f8ec0ff */
[----:B------:R-:W-:-:S09]  /*0550*/  UISETP.NE.AND UP0, UPT, UR6, URZ, UPT ;  /* 0x000000ff0600728c */ /* 0x000fd2000bf05270 */
[----:B------:R-:W-:Y:S05]  /*0560*/  BRA.U !UP0, `(.L_x_0) ;  /* 0x00000005083c7547 */ /* 0x000fea000b800000 */
[----:B------:R-:W-:Y:S01]  /*0570*/  UISETP.GE.U32.AND UP0, UPT, UR6, 0x4, UPT ;  /* 0x000000040600788c */ /* 0x000fe2000bf06070 */
[----:B------:R-:W-:Y:S01]  /*0580*/  IMAD R2, R19, UR18, RZ ;  /* 0x0000001213027c24 */ /* 0x000fe2000f8e02ff */
[----:B------:R-:W-:-:S04]  /*0590*/  ULOP3.LUT UR5, UR18, 0x3, URZ, 0xc0, !UPT ;  /* 0x0000000312057892 */ /* 0x000fc8000f8ec0ff */
[----:B------:R-:W-:-:S03]  /*05a0*/  UISETP.NE.AND UP1, UPT, UR5, URZ, UPT ;  /* 0x000000ff0500728c */ /* 0x000fc6000bf25270 */
[----:B------:R-:W-:Y:S08]  /*05b0*/  BRA.U !UP0, `(.L_x_3) ;  /* 0x00000001087c7547 */ /* 0x000ff0000b800000 */
[----:B------:R-:W0:Y:S01]  /*05c0*/  LDC.64 R6, c[0x0][0x380] ;  /* 0x0000e000ff067b82 */ /* 0x000e220000000a00 */
[----:B------:R-:W1:Y:S01]  /*05d0*/  LDCU.64 UR6, c[0x0][0x380] ;  /* 0x00007000ff0677ac */ /* 0x000e620008000a00 */
[----:B------:R-:W-:Y:S02]  /*05e0*/  MOV R5, UR4 ;  /* 0x0000000400057c02 */ /* 0x000fe40008000f00 */
[C---:B------:R-:W-:Y:S02]  /*05f0*/  IADD3 R3, PT, PT, R2.reuse, UR4, RZ ;  /* 0x0000000402037c10 */ /* 0x040fe4000fffe0ff */
[----:B------:R-:W-:Y:S01]  /*0600*/  IADD3 R8, P0, PT, R2, UR4, RZ ;  /* 0x0000000402087c10 */ /* 0x000fe2000ff1e0ff */
[----:B------:R-:W-:Y:S01]  /*0610*/  IMAD R5, R5, UR18, R0 ;  /* 0x0000001205057c24 */ /* 0x000fe2000f8e0200 */
[----:B------:R-:W2:Y:S01]  /*0620*/  LDC.64 R22, c[0x0][0x388] ;  /* 0x0000e200ff167b82 */ /* 0x000ea20000000a00 */
[----:B------:R-:W-:Y:S02]  /*0630*/  MOV R27, UR18 ;  /* 0x00000012001b7c02 */ /* 0x000fe40008000f00 */
[----:B------:R-:W-:Y:S01]  /*0640*/  MOV R29, UR18 ;  /* 0x00000012001d7c02 */ /* 0x000fe20008000f00 */
[----:B0-----:R-:W-:-:S04]  /*0650*/  IMAD.WIDE.U32 R6, R3, 0x8, R6 ;  /* 0x0000000803067825 */ /* 0x001fc800078e0006 */
[----:B------:R-:W-:Y:S01]  /*0660*/  IMAD.X R3, RZ, RZ, RZ, P0 ;  /* 0x000000ffff037224 */ /* 0x000fe200000e06ff */
[C---:B-1----:R-:W-:Y:S01]  /*0670*/  LEA R20, P0, R8.reuse, UR6, 0x3 ;  /* 0x0000000608147c11 */ /* 0x042fe2000f8018ff */
[----:B------:R-:W3:Y:S01]  /*0680*/  LDG.E.64 R6, desc[UR16][R6.64] ;  /* 0x0000001006067981 */ /* 0x000ee2000c1e1b00 */
[----:B--2---:R-:W-:Y:S02]  /*0690*/  IMAD.WIDE R22, R5, 0x8, R22 ;  /* 0x0000000805167825 */ /* 0x004fe400078e0216 */
[----:B------:R-:W-:-:S03]  /*06a0*/  LEA.HI.X R21, R8, UR7, R3, 0x3, P0 ;  /* 0x0000000708157c11 */ /* 0x000fc600080f1c03 */
[----:B------:R-:W3:Y:S01]  /*06b0*/  LDG.E.64 R4, desc[UR16][R22.64] ;  /* 0x0000001016047981 */ /* 0x000ee2000c1e1b00 */
[----:B------:R-:W-:-:S03]  /*06c0*/  IMAD.WIDE.U32 R26, R27, 0x8, R22 ;  /* 0x000000081b1a7825 */ /* 0x000fc600078e0016 */
[----:B------:R-:W2:Y:S04]  /*06d0*/  LDG.E.64 R8, desc[UR16][R20.64+0x8] ;  /* 0x0000081014087981 */ /* 0x000ea8000c1e1b00 */
[----:B------:R-:W2:Y:S01]  /*06e0*/  LDG.E.64 R10, desc[UR16][R26.64] ;  /* 0x000000101a0a7981 */ /* 0x000ea2000c1e1b00 */
[----:B------:R-:W-:-:S03]  /*06f0*/  IMAD.WIDE.U32 R28, R29, 0x8, R26 ;  /* 0x000000081d1c7825 */ /* 0x000fc600078e001a */
[----:B------:R-:W4:Y:S01]  /*0700*/  LDG.E.64 R14, desc[UR16][R20.64+0x10] ;  /* 0x00001010140e7981 */ /* 0x000f22000c1e1b00 */
[----:B------:R-:W-:-:S03]  /*0710*/  IMAD.U32 R25, RZ, RZ, UR18 ;  /* 0x00000012ff197e24 */ /* 0x000fc6000f8e00ff */
[----:B------:R-:W4:Y:S01]  /*0720*/  LDG.E.64 R16, desc[UR16][R28.64] ;  /* 0x000000101c107981 */ /* 0x000f22000c1e1b00 */
[----:B------:R-:W-:-:S03]  /*0730*/  IMAD.WIDE.U32 R24, R25, 0x8, R28 ;  /* 0x0000000819187825 */ /* 0x000fc600078e001c */
[----:B------:R-:W5:Y:S04]  /*0740*/  LDG.E.64 R22, desc[UR16][R20.64+0x18] ;  /* 0x0000181014167981 */ /* 0x000f68000c1e1b00 */
[----:B------:R-:W5:Y:S01]  /*0750*/  LDG.E.64 R24, desc[UR16][R24.64] ;  /* 0x0000001018187981 */ /* 0x000f62000c1e1b00 */
[----:B------:R-:W-:Y:S01]  /*0760*/  UIADD3 UR4, UPT, UPT, UR4, 0x4, URZ ;  /* 0x0000000404047890 */ /* 0x000fe2000fffe0ff */
[----:B---3--:R-:W-:-:S08]  /*0770*/  DFMA R4, R6, R4, R12 ;  /* 0x000000040604722b */ /* 0x008fd0000000000c */
[----:B--2---:R-:W-:-:S08]  /*0780*/  DFMA R4, R8, R10, R4 ;  /* 0x0000000a0804722b */ /* 0x004fd00000000004 */
[----:B----4-:R-:W-:-:S08]  /*0790*/  DFMA R4, R14, R16, R4 ;  /* 0x000000100e04722b */ /* 0x010fd00000000004 */
[----:B-----5:R-:W-:-:S11]  /*07a0*/  DFMA R12, R22, R24, R4 ;  /* 0x00000018160c722b */ /* 0x020fd60000000004 */
.L_x_3:
[----:B------:R-:W-:Y:S05]  /*07b0*/  BRA.U !UP1, `(.L_x_0) ;  /* 0x0000000109a87547 */ /* 0x000fea000b800000 */
[----:B------:R-:W-:Y:S01]  /*07c0*/  UISETP.NE.AND UP0, UPT, UR5, 0x1, UPT ;  /* 0x000000010500788c */ /* 0x000fe2000bf05270 */
[----:B------:R-:W-:Y:S01]  /*07d0*/  MOV R9, UR4 ;  /* 0x0000000400097c02 */ /* 0x000fe20008000f00 */
[----:B------:R-:W-:Y:S02]  /*07e0*/  ULOP3.LUT UR5, UR18, 0x1, URZ, 0xc0, !UPT ;  /* 0x0000000112057892 */ /* 0x000fe4000f8ec0ff */
[----:B------:R-:W-:Y:S02]  /*07f0*/  MOV R17, UR18 ;  /* 0x0000001200117c02 */ /* 0x000fe40008000f00 */
[----:B------:R-:W-:Y:S01]  /*0800*/  PLOP3.LUT P1, PT, PT, PT, UP0, 0x80, 0x8 ;  /* 0x000000000008781c */ /* 0x000fe20003f2f008 */
[----:B------:R-:W-:-:S04]  /*0810*/  UISETP.NE.U32.AND UP1, UPT, UR5, 0x1, UPT ;  /* 0x000000010500788c */ /* 0x000fc8000bf25070 */
[----:B------:R-:W0:Y:S02]  /*0820*/  @UP0 LDCU.128 UR8, c[0x0][0x380] ;  /* 0x00007000ff0807ac */ /* 0x000e240008000c00 */
[----:B------:R-:W-:Y:S01]  /*0830*/  PLOP3.LUT P0, PT, PT, PT, UP1, 0x80, 0x8 ;  /* 0x000000000008781c */ /* 0x000fe20003f0f018 */
[----:B------:R-:W1:Y:S04]  /*0840*/  @UP0 LDCU.64 UR6, c[0x0][0x380] ;  /* 0x00007000ff0607ac */ /* 0x000e680008000a00 */
[----:B------:R-:W2:Y:S01]  /*0850*/  @!UP1 LDCU.128 UR12, c[0x0][0x380] ;  /* 0x00007000ff0c97ac */ /* 0x000ea20008000c00 */
[C---:B------:R-:W-:Y:S01]  /*0860*/  @P1 IADD3 R3, PT, PT, R2.reuse, UR4, RZ ;  /* 0x0000000402031c10 */ /* 0x040fe2000fffe0ff */
[----:B------:R-:W-:Y:S01]  /*0870*/  @P1 IMAD R9, R9, UR18, R0 ;  /* 0x0000001209091c24 */ /* 0x000fe2000f8e0200 */
[----:B------:R-:W-:Y:S01]  /*0880*/  @P1 IADD3 R10, P2, PT, R2, UR4, RZ ;  /* 0x00000004020a1c10 */ /* 0x000fe2000ff5e0ff */
[----:B------:R-:W-:Y:S01]  /*0890*/  @UP0 UIADD3 UR4, UPT, UPT, UR4, 0x2, URZ ;  /* 0x0000000204040890 */ /* 0x000fe2000fffe0ff */
[----:B0-----:R-:W-:Y:S01]  /*08a0*/  MOV R6, UR10 ;  /* 0x0000000a00067c02 */ /* 0x001fe20008000f00 */
[----:B------:R-:W-:Y:S01]  /*08b0*/  IMAD.U32 R7, RZ, RZ, UR11 ;  /* 0x0000000bff077e24 */ /* 0x000fe2000f8e00ff */
[----:B------:R-:W-:Y:S01]  /*08c0*/  MOV R5, UR9 ;  /* 0x0000000900057c02 */ /* 0x000fe20008000f00 */
[----:B------:R-:W-:-:S02]  /*08d0*/  IMAD.U32 R4, RZ, RZ, UR8 ;  /* 0x00000008ff047e24 */ /* 0x000fc4000f8e00ff */
[----:B------:R-:W-:-:S04]  /*08e0*/  @P1 IMAD.WIDE R6, R9, 0x8, R6 ;  /* 0x0000000809061825 */ /* 0x000fc800078e0206 */
[----:B------:R-:W-:Y:S01]  /*08f0*/  @P1 IMAD.WIDE.U32 R4, R3, 0x8, R4 ;  /* 0x0000000803041825 */ /* 0x000fe200078e0004 */
[----:B------:R-:W-:Y:S02]  /*0900*/  @P1 IADD3.X R3, PT, PT, RZ, RZ, RZ, P2, !PT ;  /* 0x000000ffff031210 */ /* 0x000fe400017fe4ff */
[C---:B-1----:R-:W-:Y:S01]  /*0910*/  @P1 LEA R8, P2, R10.reuse, UR6, 0x3 ;  /* 0x000000060a081c11 */ /* 0x042fe2000f8418ff */
[----:B------:R-:W-:Y:S01]  /*0920*/  @P1 IMAD.WIDE.U32 R16, R17, 0x8, R6 ;  /* 0x0000000811101825 */ /* 0x000fe200078e0006 */
[----:B------:R-:W-:Y:S01]  /*0930*/  MOV R23, UR4 ;  /* 0x0000000400177c02 */ /* 0x000fe20008000f00 */
[----:B------:R-:W3:Y:S01]  /*0940*/  @P1 LDG.E.64 R4, desc[UR16][R4.64] ;  /* 0x0000001004041981 */ /* 0x000ee2000c1e1b00 */
[----:B------:R-:W-:-:S03]  /*0950*/  @P1 LEA.HI.X R9, R10, UR7, R3, 0x3, P2 ;  /* 0x000000070a091c11 */ /* 0x000fc600090f1c03 */
[----:B------:R-:W3:Y:S01]  /*0960*/  @P1 LDG.E.64 R6, desc[UR16][R6.64] ;  /* 0x0000001006061981 */ /* 0x000ee2000c1e1b00 */
[----:B--2---:R-:W-:Y:S01]  /*0970*/  MOV R15, UR13 ;  /* 0x0000000d000f7c02 */ /* 0x004fe20008000f00 */
[----:B------:R-:W-:Y:S01]  /*0980*/  IMAD.U32 R14, RZ, RZ, UR12 ;  /* 0x0000000cff0e7e24 */ /* 0x000fe2000f8e00ff */
[----:B------:R-:W-:Y:S01]  /*0990*/  MOV R11, UR15 ;  /* 0x0000000f000b7c02 */ /* 0x000fe20008000f00 */
[----:B------:R-:W-:Y:S01]  /*09a0*/  IMAD.U32 R10, RZ, RZ, UR14 ;  /* 0x0000000eff0a7e24 */ /* 0x000fe2000f8e00ff */
[----:B------:R-:W-:Y:S01]  /*09b0*/  @!P0 IADD3 R21, PT, PT, R2, UR4, RZ ;  /* 0x0000000402158c10 */ /* 0x000fe2000fffe0ff */
[----:B------:R-:W-:Y:S01]  /*09c0*/  @!P0 IMAD R23, R23, UR18, R0 ;  /* 0x0000001217178c24 */ /* 0x000fe2000f8e0200 */
[----:B------:R-:W2:Y:S04]  /*09d0*/  @P1 LDG.E.64 R2, desc[UR16][R16.64] ;  /* 0x0000001010021981 */ /* 0x000ea8000c1e1b00 */
[----:B------:R-:W2:Y:S01]  /*09e0*/  @P1 LDG.E.64 R8, desc[UR16][R8.64+0x8] ;  /* 0x0000081008081981 */ /* 0x000ea2000c1e1b00 */
[----:B------:R-:W-:-:S04]  /*09f0*/  @!P0 IMAD.WIDE.U32 R14, R21, 0x8, R14 ;  /* 0x00000008150e8825 */ /* 0x000fc800078e000e */
[----:B------:R-:W-:Y:S02]  /*0a00*/  @!P0 IMAD.WIDE R10, R23, 0x8, R10 ;  /* 0x00000008170a8825 */ /* 0x000fe400078e020a */
[----:B------:R-:W4:Y:S04]  /*0a10*/  @!P0 LDG.E.64 R14, desc[UR16][R14.64] ;  /* 0x000000100e0e8981 */ /* 0x000f28000c1e1b00 */
[----:B------:R-:W4:Y:S01]  /*0a20*/  @!P0 LDG.E.64 R10, desc[UR16][R10.64] ;  /* 0x000000100a0a8981 */ /* 0x000f22000c1e1b00 */
[----:B---3--:R-:W-:-:S08]  /*0a30*/  @P1 DFMA R4, R4, R6, R12 ;  /* 0x000000060404122b */ /* 0x008fd0000000000c */
[----:B--2---:R-:W-:-:S08]  /*0a40*/  @P1 DFMA R12, R8, R2, R4 ;  /* 0x00000002080c122b */ /* 0x004fd00000000004 */
[----:B----4-:R-:W-:-:S11]  /*0a50*/  @!P0 DFMA R12, R14, R10, R12 ;  /* 0x0000000a0e0c822b */ /* 0x010fd6000000000c */
.L_x_0:
[----:B------:R-:W0:Y:S01]  /*0a60*/  LDC.64 R2, c[0x0][0x390] ;  /* 0x0000e400ff027b82 */ /* 0x000e220000000a00 */
[----:B------:R-:W-:-:S04]  /*0a70*/  IMAD R19, R19, UR18, R0 ;  /* 0x0000001213137c24 */ /* 0x000fc8000f8e0200 */
[----:B0-----:R-:W-:-:S05]  /*0a80*/  IMAD.WIDE R2, R19, 0x8, R2 ;  /* 0x0000000813027825 */ /* 0x001fca00078e0202 */
[----:B------:R-:W-:Y:S01]  /*0a90*/  STG.E.64 desc[UR16][R2.64], R12 ;  /* 0x0000000c02007986 */ /* 0x000fe2000c101b10 */
[----:B------:R-:W-:Y:S05]  /*0aa0*/  EXIT ;  /* 0x000000000000794d */ /* 0x000fea0003800000 */
.L_x_4:
[----:B------:R-:W-:-:S00]  /*0ab0*/  BRA `(.L_x_4) ;  /* 0xfffffffc00fc7947 */ /* 0x000fc0000383ffff */
[----:B------:R-:W-:-:S00]  /*0ac0*/  NOP ;  /* 0x0000000000007918 */ /* 0x000fc00000000000 */
        /* <DEDUP_REMOVED lines=11> */
.L_x_5:


//--------------------- .nv.shared.reserved.0     --------------------------
	.section	.nv.shared.reserved.0,"aw",@nobits
	.weak		__nv_reservedSMEM_offset_0_alias
	.size		__nv_reservedSMEM_offset_0_alias, 0, 64
	.other		__nv_reservedSMEM_offset_0_alias,@"STO_CUDA_RESERVED_SHARED STV_DEFAULT"
__nv_reservedSMEM_offset_0_alias:
	.zero		0
	.zero		64


//--------------------- .nv.constant0._Z15mulMatrizKernelPdS_S_i --------------------------
	.section	.nv.constant0._Z15mulMatrizKernelPdS_S_i,"a",@progbits
	.sectionflags	@""
	.align	4
.nv.constant0._Z15mulMatrizKernelPdS_S_i:
	.zero		924


//--------------------- SYMBOLS --------------------------

	.type		.nv.reservedSmem.offset0,@object
	.size		.nv.reservedSmem.offset0,0x4
